	.headerflags	@"EF_CUDA_TEXMODE_UNIFIED EF_CUDA_64BIT_ADDRESS EF_CUDA_ACCELERATORS EF_CUDA_SM90 EF_CUDA_VIRTUAL_SM(EF_CUDA_SM90)"
	.elftype	@"ET_EXEC"


//--------------------- .nv.info                  --------------------------
	.section	.nv.info,"",@"SHT_CUDA_INFO"
	.align	4


	//----- nvinfo : EIATTR_REGCOUNT
	.align		4
        /*0000*/ 	.byte	0x04, 0x2f
        /*0002*/ 	.short	(.L_1 - .L_0)
	.align		4
.L_0:
        /*0004*/ 	.word	index@(triton_poi_fused_threshold_backward_26)
        /*0008*/ 	.word	0x00000018


	//----- nvinfo : EIATTR_MIN_STACK_SIZE
	.align		4
.L_1:
        /*000c*/ 	.byte	0x04, 0x12
        /*000e*/ 	.short	(.L_3 - .L_2)
	.align		4
.L_2:
        /*0010*/ 	.word	index@(triton_poi_fused_threshold_backward_26)
        /*0014*/ 	.word	0x00000000


	//----- nvinfo : EIATTR_FRAME_SIZE
	.align		4
.L_3:
        /*0018*/ 	.byte	0x04, 0x11
        /*001a*/ 	.short	(.L_5 - .L_4)
	.align		4
.L_4:
        /*001c*/ 	.word	index@(triton_poi_fused_threshold_backward_26)
        /*0020*/ 	.word	0x00000000


	//----- nvinfo : EIATTR_MIN_STACK_SIZE
	.align		4
.L_5:
        /*0024*/ 	.byte	0x04, 0x12
        /*0026*/ 	.short	(.L_7 - .L_6)
	.align		4
.L_6:
        /*0028*/ 	.word	index@(triton_poi_fused_threshold_backward_26)
        /*002c*/ 	.word	0x00000000
.L_7:


//--------------------- .nv.info.triton_poi_fused_threshold_backward_26 --------------------------
	.section	.nv.info.triton_poi_fused_threshold_backward_26,"",@"SHT_CUDA_INFO"
	.sectionflags	@""
	.align	4


	//----- nvinfo : EIATTR_CUDA_API_VERSION
	.align		4
        /*0000*/ 	.byte	0x04, 0x37
        /*0002*/ 	.short	(.L_9 - .L_8)
.L_8:
        /*0004*/ 	.word	0x0000007c


	//----- nvinfo : EIATTR_KPARAM_INFO
	.align		4
.L_9:
        /*0008*/ 	.byte	0x04, 0x17
        /*000a*/ 	.short	(.L_11 - .L_10)
.L_10:
        /*000c*/ 	.word	0x00000000
        /*0010*/ 	.short	0x0003
        /*0012*/ 	.short	0x0014
        /*0014*/ 	.byte	0x00, 0xf0, 0x11, 0x00


	//----- nvinfo : EIATTR_KPARAM_INFO
	.align		4
.L_11:
        /*0018*/ 	.byte	0x04, 0x17
        /*001a*/ 	.short	(.L_13 - .L_12)
.L_12:
        /*001c*/ 	.word	0x00000000
        /*0020*/ 	.short	0x0002
        /*0022*/ 	.short	0x0010
        /*0024*/ 	.byte	0x00, 0xf0, 0x11, 0x00


	//----- nvinfo : EIATTR_KPARAM_INFO
	.align		4
.L_13:
        /*0028*/ 	.byte	0x04, 0x17
        /*002a*/ 	.short	(.L_15 - .L_14)
.L_14:
        /*002c*/ 	.word	0x00000000
        /*0030*/ 	.short	0x0001
        /*0032*/ 	.short	0x0008
        /*0034*/ 	.byte	0x00, 0xf4, 0x21, 0x00


	//----- nvinfo : EIATTR_KPARAM_INFO
	.align		4
.L_15:
        /*0038*/ 	.byte	0x04, 0x17
        /*003a*/ 	.short	(.L_17 - .L_16)
.L_16:
        /*003c*/ 	.word	0x00000000
        /*0040*/ 	.short	0x0000
        /*0042*/ 	.short	0x0000
        /*0044*/ 	.byte	0x00, 0xf4, 0x21, 0x00


	//----- nvinfo : EIATTR_SPARSE_MMA_MASK
	.align		4
.L_17:
        /*0048*/ 	.byte	0x03, 0x50
        /*004a*/ 	.short	0x0000


	//----- nvinfo : EIATTR_MAXREG_COUNT
	.align		4
        /*004c*/ 	.byte	0x03, 0x1b
        /*004e*/ 	.short	0x00ff


	//----- nvinfo : EIATTR_EXIT_INSTR_OFFSETS
	.align		4
        /*0050*/ 	.byte	0x04, 0x1c
        /*0052*/ 	.short	(.L_19 - .L_18)


	//   ....[0]....
.L_18:
        /*0054*/ 	.word	0x00000600


	//   ....[1]....
        /*0058*/ 	.word	0x00000620


	//----- nvinfo : EIATTR_REQNTID
	.align		4
.L_19:
        /*005c*/ 	.byte	0x04, 0x10
        /*005e*/ 	.short	(.L_21 - .L_20)
.L_20:
        /*0060*/ 	.word	0x00000080
        /*0064*/ 	.word	0x00000001
        /*0068*/ 	.word	0x00000001


	//----- nvinfo : EIATTR_CBANK_PARAM_SIZE
	.align		4
.L_21:
        /*006c*/ 	.byte	0x03, 0x19
        /*006e*/ 	.short	0x0018


	//----- nvinfo : EIATTR_PARAM_CBANK
	.align		4
        /*0070*/ 	.byte	0x04, 0x0a
        /*0072*/ 	.short	(.L_23 - .L_22)
	.align		4
.L_22:
        /*0074*/ 	.word	index@(.nv.constant0.triton_poi_fused_threshold_backward_26)
        /*0078*/ 	.short	0x0210
        /*007a*/ 	.short	0x0018


	//----- nvinfo : EIATTR_SW_WAR
	.align		4
.L_23:
        /*007c*/ 	.byte	0x04, 0x36
        /*007e*/ 	.short	(.L_25 - .L_24)
.L_24:
        /*0080*/ 	.word	0x00000008
.L_25:


//--------------------- .nv.callgraph             --------------------------
	.section	.nv.callgraph,"",@"SHT_CUDA_CALLGRAPH"
	.align	4
	.sectionentsize	8
	.align		4
        /*0000*/ 	.word	0x00000000
	.align		4
        /*0004*/ 	.word	0xffffffff
	.align		4
        /*0008*/ 	.word	0x00000000
	.align		4
        /*000c*/ 	.word	0xfffffffe
	.align		4
        /*0010*/ 	.word	0x00000000
	.align		4
        /*0014*/ 	.word	0xfffffffd
	.align		4
        /*0018*/ 	.word	0x00000000
	.align		4
        /*001c*/ 	.word	0xfffffffc


//--------------------- .text.triton_poi_fused_threshold_backward_26 --------------------------
	.section	.text.triton_poi_fused_threshold_backward_26,"ax",@progbits
	.sectionflags	@"SHF_BARRIERS=1"
	.align	128
        .global         triton_poi_fused_threshold_backward_26
        .type           triton_poi_fused_threshold_backward_26,@function
        .size           triton_poi_fused_threshold_backward_26,(.L_x_1 - triton_poi_fused_threshold_backward_26)
        .other          triton_poi_fused_threshold_backward_26,@"STO_CUDA_ENTRY STV_DEFAULT"
triton_poi_fused_threshold_backward_26:
.text.triton_poi_fused_threshold_backward_26:
[----:B------:R-:W0:Y:S02]  /*0000*/  LDC R1, c[0x0][0x28] ;  /* 0x00000a00ff017b82 */ /* 0x000e240000000800 */
[----:B------:R-:W1:Y:S01]  /*0010*/  S2R R12, SR_TID.X ;  /* 0x00000000000c7919 */ /* 0x000e620000002100 */
[----:B------:R-:W2:Y:S01]  /*0020*/  LDC.64 R8, c[0x0][0x210] ;  /* 0x00008400ff087b82 */ /* 0x000ea20000000a00 */
[----:B------:R-:W-:Y:S01]  /*0030*/  ULDC.64 UR6, c[0x0][0x208] ;  /* 0x0000820000067ab9 */ /* 0x000fe20000000a00 */
[----:B------:R-:W3:Y:S01]  /*0040*/  S2R R13, SR_CTAID.Y ;  /* 0x00000000000d7919 */ /* 0x000ee20000002600 */
[----:B------:R-:W4:Y:S01]  /*0050*/  S2R R3, SR_CTAID.X ;  /* 0x0000000000037919 */ /* 0x000f220000002500 */
[----:B-1----:R-:W-:-:S04]  /*0060*/  LOP3.LUT R14, R12, 0x7f, RZ, 0xc0, !PT ;  /* 0x0000007f0c0e7812 */ /* 0x002fc800078ec0ff */
[----:B---3--:R-:W-:-:S05]  /*0070*/  PRMT R0, R14, 0x6540, R13 ;  /* 0x000065400e007816 */ /* 0x008fca000000000d */
[----:B----4-:R-:W-:Y:S02]  /*0080*/  IMAD.IADD R2, R0, 0x1, R3 ;  /* 0x0000000100027824 */ /* 0x010fe400078e0203 */
[----:B------:R-:W-:Y:S02]  /*0090*/  IMAD.SHL.U32 R0, R3, 0x4, RZ ;  /* 0x0000000403007824 */ /* 0x000fe400078e00ff */
[----:B------:R-:W-:-:S03]  /*00a0*/  IMAD.SHL.U32 R3, R2, 0x4, RZ ;  /* 0x0000000402037824 */ /* 0x000fc600078e00ff */
[----:B------:R-:W-:Y:S01]  /*00b0*/  ISETP.GE.AND P0, PT, R0, 0x4, PT ;  /* 0x000000040000780c */ /* 0x000fe20003f06270 */
[----:B------:R-:W-:-:S04]  /*00c0*/  VIADD R5, R3, 0x200 ;  /* 0x0000020003057836 */ /* 0x000fc80000000000 */
[----:B--2---:R-:W-:-:S04]  /*00d0*/  IMAD.WIDE R4, R5, 0x4, R8 ;  /* 0x0000000405047825 */ /* 0x004fc800078e0208 */
[----:B------:R-:W-:-:S04]  /*00e0*/  IMAD.WIDE R8, R3, 0x4, R8 ;  /* 0x0000000403087825 */ /* 0x000fc800078e0208 */
[----:B------:R-:W2:Y:S04]  /*00f0*/  @!P0 LDG.E.EL.128 R4, desc[UR6][R4.64] ;  /* 0x0000000604048981 */ /* 0x000ea8000c2e1d00 */
[----:B------:R-:W3:Y:S01]  /*0100*/  @!P0 LDG.E.EL.128 R8, desc[UR6][R8.64] ;  /* 0x0000000608088981 */ /* 0x000ee2000c2e1d00 */
[----:B------:R-:W1:Y:S01]  /*0110*/  S2UR UR5, SR_CgaCtaId ;  /* 0x00000000000579c3 */ /* 0x000e620000008800 */
[--C-:B------:R-:W-:Y:S01]  /*0120*/  SHF.R.U32.HI R2, RZ, 0x2, R12.reuse ;  /* 0x00000002ff027819 */ /* 0x100fe2000001160c */
[----:B------:R-:W-:Y:S01]  /*0130*/  IMAD.SHL.U32 R15, R12, 0x8, RZ ;  /* 0x000000080c0f7824 */ /* 0x000fe200078e00ff */
[----:B------:R-:W-:Y:S01]  /*0140*/  UMOV UR4, 0x400 ;  /* 0x0000040000047882 */ /* 0x000fe20000000000 */
[----:B------:R-:W-:Y:S02]  /*0150*/  SHF.R.U32.HI R12, RZ, 0x5, R12 ;  /* 0x00000005ff0c7819 */ /* 0x000fe4000001160c */
[----:B------:R-:W-:-:S02]  /*0160*/  LOP3.LUT R17, R2, 0x18, RZ, 0xc0, !PT ;  /* 0x0000001802117812 */ /* 0x000fc400078ec0ff */
[----:B------:R-:W-:Y:S01]  /*0170*/  LOP3.LUT R2, R15, 0x3f8, RZ, 0xc0, !PT ;  /* 0x000003f80f027812 */ /* 0x000fe200078ec0ff */
[----:B-1----:R-:W-:-:S06]  /*0180*/  UPRMT UR4, UR5, 0x654, UR4 ;  /* 0x0000065405047896 */ /* 0x002fcc0008000004 */
[----:B------:R-:W-:Y:S02]  /*0190*/  IADD3 R2, R17, UR4, R2 ;  /* 0x0000000411027c10 */ /* 0x000fe4000fffe002 */
[----:B--2---:R-:W-:Y:S02]  /*01a0*/  FSETP.GTU.AND P1, PT, R4, RZ, !P0 ;  /* 0x000000ff0400720b */ /* 0x004fe4000472c000 */
[----:B------:R-:W-:Y:S02]  /*01b0*/  FSETP.GTU.AND P2, PT, R5, RZ, !P0 ;  /* 0x000000ff0500720b */ /* 0x000fe4000474c000 */
[----:B------:R-:W-:Y:S02]  /*01c0*/  FSETP.GTU.AND P3, PT, R6, RZ, !P0 ;  /* 0x000000ff0600720b */ /* 0x000fe4000476c000 */
[----:B------:R-:W-:Y:S02]  /*01d0*/  SEL R3, RZ, 0x1, P1 ;  /* 0x00000001ff037807 */ /* 0x000fe40000800000 */
[----:B------:R-:W-:-:S02]  /*01e0*/  SEL R5, RZ, 0x1, P2 ;  /* 0x00000001ff057807 */ /* 0x000fc40001000000 */
[----:B------:R-:W-:Y:S01]  /*01f0*/  SEL R19, RZ, 0x1, P3 ;  /* 0x00000001ff137807 */ /* 0x000fe20001800000 */
[----:B------:R-:W-:Y:S01]  /*0200*/  STS.U8 [R14+UR4+0x80], R3 ;  /* 0x000080030e007988 */ /* 0x000fe20008000004 */
[----:B------:R-:W-:Y:S02]  /*0210*/  FSETP.GTU.AND P4, PT, R7, RZ, !P0 ;  /* 0x000000ff0700720b */ /* 0x000fe4000478c000 */
[----:B---3--:R-:W-:Y:S01]  /*0220*/  FSETP.GTU.AND P3, PT, R8, RZ, !P0 ;  /* 0x000000ff0800720b */ /* 0x008fe2000476c000 */
[----:B------:R1:W-:Y:S01]  /*0230*/  STS.U8 [R14+UR4+0x188], R5 ;  /* 0x000188050e007988 */ /* 0x0003e20008000004 */
[----:B------:R-:W-:Y:S02]  /*0240*/  FSETP.GTU.AND P2, PT, R9, RZ, !P0 ;  /* 0x000000ff0900720b */ /* 0x000fe4000474c000 */
[----:B------:R-:W-:Y:S01]  /*0250*/  FSETP.GTU.AND P1, PT, R10, RZ, !P0 ;  /* 0x000000ff0a00720b */ /* 0x000fe2000472c000 */
[----:B------:R-:W-:Y:S01]  /*0260*/  STS.U8 [R14+UR4+0x290], R19 ;  /* 0x000290130e007988 */ /* 0x000fe20008000004 */
[----:B------:R-:W-:-:S02]  /*0270*/  FSETP.GTU.AND P0, PT, R11, RZ, !P0 ;  /* 0x000000ff0b00720b */ /* 0x000fc4000470c000 */
[----:B------:R-:W-:Y:S02]  /*0280*/  SEL R21, RZ, 0x1, P4 ;  /* 0x00000001ff157807 */ /* 0x000fe40002000000 */
[----:B------:R-:W-:Y:S02]  /*0290*/  SEL R7, RZ, 0x1, P3 ;  /* 0x00000001ff077807 */ /* 0x000fe40001800000 */
[----:B------:R-:W-:Y:S01]  /*02a0*/  SEL R9, RZ, 0x1, P2 ;  /* 0x00000001ff097807 */ /* 0x000fe20001000000 */
[----:B------:R-:W-:Y:S01]  /*02b0*/  STS.U8 [R14+UR4+0x398], R21 ;  /* 0x000398150e007988 */ /* 0x000fe20008000004 */
[----:B------:R-:W-:Y:S02]  /*02c0*/  SEL R11, RZ, 0x1, P1 ;  /* 0x00000001ff0b7807 */ /* 0x000fe40000800000 */
[----:B------:R-:W-:Y:S01]  /*02d0*/  SEL R17, RZ, 0x1, P0 ;  /* 0x00000001ff117807 */ /* 0x000fe20000000000 */
[----:B------:R2:W-:Y:S01]  /*02e0*/  STS.U8 [R14+UR4], R7 ;  /* 0x000000070e007988 */ /* 0x0005e20008000004 */
[----:B-1----:R-:W-:-:S02]  /*02f0*/  SHF.R.S32.HI R5, RZ, 0x17, R13 ;  /* 0x00000017ff057819 */ /* 0x002fc4000001140d */
[----:B------:R-:W-:Y:S01]  /*0300*/  LOP3.LUT R4, R15, 0xf8, RZ, 0xc0, !PT ;  /* 0x000000f80f047812 */ /* 0x000fe200078ec0ff */
[----:B------:R-:W-:Y:S01]  /*0310*/  STS.U8 [R14+UR4+0x108], R9 ;  /* 0x000108090e007988 */ /* 0x000fe20008000004 */
[----:B------:R-:W-:Y:S02]  /*0320*/  SGXT R5, R5, 0x1 ;  /* 0x000000010505781a */ /* 0x000fe40000000200 */
[----:B------:R-:W-:Y:S01]  /*0330*/  PRMT R4, R4, 0x6540, R13 ;  /* 0x0000654004047816 */ /* 0x000fe2000000000d */
[----:B------:R-:W-:Y:S03]  /*0340*/  STS.U8 [R14+UR4+0x210], R11 ;  /* 0x0002100b0e007988 */ /* 0x000fe60008000004 */
[----:B------:R-:W-:Y:S01]  /*0350*/  LEA.HI R6, R5, R4, RZ, 0x9 ;  /* 0x0000000405067211 */ /* 0x000fe200078f48ff */
[----:B------:R-:W-:Y:S01]  /*0360*/  STS.U8 [R14+UR4+0x318], R17 ;  /* 0x000318110e007988 */ /* 0x000fe20008000004 */
[----:B------:R-:W-:Y:S01]  /*0370*/  SGXT.U32 R5, R12, 0x2 ;  /* 0x000000020c05781a */ /* 0x000fe20000000000 */
[----:B------:R-:W-:Y:S01]  /*0380*/  ULDC.64 UR4, c[0x0][0x218] ;  /* 0x0000860000047ab9 */ /* 0x000fe20000000a00 */
[----:B--2---:R-:W-:Y:S01]  /*0390*/  LOP3.LUT R7, R6, 0xfffffe00, RZ, 0xc0, !PT ;  /* 0xfffffe0006077812 */ /* 0x004fe200078ec0ff */
[----:B------:R-:W-:Y:S01]  /*03a0*/  BAR.SYNC.DEFER_BLOCKING 0x0 ;  /* 0x0000000000007b1d */ /* 0x000fe20000010000 */
[----:B------:R-:W-:Y:S01]  /*03b0*/  LOP3.LUT R5, R0, R5, RZ, 0xfc, !PT ;  /* 0x0000000500057212 */ /* 0x000fe200078efcff */
[----:B------:R-:W-:-:S02]  /*03c0*/  IMAD.SHL.U32 R6, R6, 0x4, RZ ;  /* 0x0000000406067824 */ /* 0x000fc400078e00ff */
[----:B------:R-:W-:Y:S01]  /*03d0*/  IMAD.IADD R4, R4, 0x1, -R7 ;  /* 0x0000000104047824 */ /* 0x000fe200078e0a07 */
[C---:B------:R-:W-:Y:S02]  /*03e0*/  ISETP.GE.AND P0, PT, R5.reuse, 0x4, PT ;  /* 0x000000040500780c */ /* 0x040fe40003f06270 */
[----:B------:R-:W-:Y:S01]  /*03f0*/  LOP3.LUT R7, R6, 0xfffff800, RZ, 0xc0, !PT ;  /* 0xfffff80006077812 */ /* 0x000fe200078ec0ff */
[----:B------:R-:W-:-:S04]  /*0400*/  IMAD R4, R5, 0x200, R4 ;  /* 0x0000020005047824 */ /* 0x000fc800078e0204 */
[----:B------:R-:W-:Y:S01]  /*0410*/  IMAD.IADD R4, R4, 0x1, R7 ;  /* 0x0000000104047824 */ /* 0x000fe200078e0207 */
[----:B------:R-:W1:Y:S02]  /*0420*/  LDS.64 R2, [R2] ;  /* 0x0000000002027984 */ /* 0x000e640000000a00 */
[C---:B-1----:R-:W-:Y:S02]  /*0430*/  PRMT R0, R2.reuse, 0x7772, RZ ;  /* 0x0000777202007816 */ /* 0x042fe400000000ff */
[C---:B------:R-:W-:Y:S02]  /*0440*/  PRMT R9, R2.reuse, 0x7771, RZ ;  /* 0x0000777102097816 */ /* 0x040fe400000000ff */
[----:B------:R-:W-:Y:S02]  /*0450*/  PRMT R6, R3, 0x7772, RZ ;  /* 0x0000777203067816 */ /* 0x000fe400000000ff */
[----:B------:R-:W-:Y:S02]  /*0460*/  PRMT R9, R9, 0x5410, R0 ;  /* 0x0000541009097816 */ /* 0x000fe40000000000 */
[----:B------:R-:W-:-:S02]  /*0470*/  PRMT R0, R2, 0x7770, RZ ;  /* 0x0000777002007816 */ /* 0x000fc400000000ff */
[----:B------:R-:W-:Y:S02]  /*0480*/  PRMT R11, R3, 0x7771, RZ ;  /* 0x00007771030b7816 */ /* 0x000fe400000000ff */
[----:B------:R-:W-:Y:S02]  /*0490*/  LOP3.LUT R9, R9, 0x10001, RZ, 0xc0, !PT ;  /* 0x0001000109097812 */ /* 0x000fe400078ec0ff */
[----:B------:R-:W-:Y:S02]  /*04a0*/  LOP3.LUT R13, R0, 0x1, RZ, 0xc0, !PT ;  /* 0x00000001000d7812 */ /* 0x000fe400078ec0ff */
[----:B------:R-:W-:Y:S02]  /*04b0*/  PRMT R6, R11, 0x5410, R6 ;  /* 0x000054100b067816 */ /* 0x000fe40000000006 */
[----:B------:R-:W-:Y:S02]  /*04c0*/  LOP3.LUT R0, R9, 0xffff, RZ, 0xc0, !PT ;  /* 0x0000ffff09007812 */ /* 0x000fe400078ec0ff */
[----:B------:R-:W-:-:S02]  /*04d0*/  LOP3.LUT R6, R6, 0x10001, RZ, 0xc0, !PT ;  /* 0x0001000106067812 */ /* 0x000fc400078ec0ff */
[----:B------:R-:W-:Y:S02]  /*04e0*/  PRMT R13, R13, 0x3340, R0 ;  /* 0x000033400d0d7816 */ /* 0x000fe40000000000 */
[----:B------:R-:W-:Y:S02]  /*04f0*/  SHF.R.U32.HI R2, RZ, 0x18, R2 ;  /* 0x00000018ff027819 */ /* 0x000fe40000011602 */
[----:B------:R-:W-:Y:S02]  /*0500*/  PRMT R0, R3, 0x7770, RZ ;  /* 0x0000777003007816 */ /* 0x000fe400000000ff */
[----:B------:R-:W-:Y:S02]  /*0510*/  SHF.R.U32.HI R5, RZ, 0x18, R3 ;  /* 0x00000018ff057819 */ /* 0x000fe40000011603 */
[----:B------:R-:W-:Y:S02]  /*0520*/  PRMT R8, R6, 0x7732, RZ ;  /* 0x0000773206087816 */ /* 0x000fe400000000ff */
[----:B------:R-:W-:-:S02]  /*0530*/  SGXT.U32 R3, R2, 0x1 ;  /* 0x000000010203781a */ /* 0x000fc40000000000 */
[----:B------:R-:W-:Y:S02]  /*0540*/  LOP3.LUT R7, R0, 0x1, RZ, 0xc0, !PT ;  /* 0x0000000100077812 */ /* 0x000fe400078ec0ff */
[----:B------:R-:W-:Y:S02]  /*0550*/  LOP3.LUT R2, R6, 0xffff, RZ, 0xc0, !PT ;  /* 0x0000ffff06027812 */ /* 0x000fe400078ec0ff */
[----:B------:R-:W-:Y:S01]  /*0560*/  SGXT.U32 R6, R5, 0x1 ;  /* 0x000000010506781a */ /* 0x000fe20000000000 */
[----:B------:R-:W-:Y:S01]  /*0570*/  IMAD.MOV.U32 R5, RZ, RZ, R8 ;  /* 0x000000ffff057224 */ /* 0x000fe200078e0008 */
[----:B------:R-:W-:Y:S02]  /*0580*/  PRMT R0, R9, 0x7732, RZ ;  /* 0x0000773209007816 */ /* 0x000fe400000000ff */
[----:B------:R-:W-:Y:S02]  /*0590*/  PRMT R8, R7, 0x3340, R2 ;  /* 0x0000334007087816 */ /* 0x000fe40000000002 */
[----:B------:R-:W-:-:S02]  /*05a0*/  IADD3 R2, P1, R4, UR4, RZ ;  /* 0x0000000404027c10 */ /* 0x000fc4000ff3e0ff */
[----:B------:R-:W-:Y:S02]  /*05b0*/  PRMT R0, R0, 0x3340, R3 ;  /* 0x0000334000007816 */ /* 0x000fe40000000003 */
[----:B------:R-:W-:Y:S02]  /*05c0*/  PRMT R5, R5, 0x3340, R6 ;  /* 0x0000334005057816 */ /* 0x000fe40000000006 */
[----:B------:R-:W-:Y:S02]  /*05d0*/  LEA.HI.X.SX32 R3, R4, UR5, 0x1, P1 ;  /* 0x0000000504037c11 */ /* 0x000fe400088f0eff */
[----:B------:R-:W-:Y:S02]  /*05e0*/  PRMT R4, R13, 0x5410, R0 ;  /* 0x000054100d047816 */ /* 0x000fe40000000000 */
[----:B------:R-:W-:Y:S01]  /*05f0*/  PRMT R5, R8, 0x5410, R5 ;  /* 0x0000541008057816 */ /* 0x000fe20000000005 */
[----:B------:R-:W-:Y:S06]  /*0600*/  @P0 EXIT ;  /* 0x000000000000094d */ /* 0x000fec0003800000 */
[----:B------:R-:W-:Y:S01]  /*0610*/  STG.E.64 desc[UR6][R2.64], R4 ;  /* 0x0000000402007986 */ /* 0x000fe2000c101b06 */
[----:B------:R-:W-:Y:S05]  /*0620*/  EXIT ;  /* 0x000000000000794d */ /* 0x000fea0003800000 */
.L_x_0:
[----:B------:R-:W-:-:S00]  /*0630*/  BRA `(.L_x_0) ;  /* 0xfffffffc00fc7947 */ /* 0x000fc0000383ffff */
[----:B------:R-:W-:-:S00]  /*0640*/  NOP ;  /* 0x0000000000007918 */ /* 0x000fc00000000000 */
        /* <DEDUP_REMOVED lines=11> */
.L_x_1:


//--------------------- .nv.shared.triton_poi_fused_threshold_backward_26 --------------------------
	.section	.nv.shared.triton_poi_fused_threshold_backward_26,"aw",@nobits
	.sectionflags	@""
	.align	16
	.zero		1024


//--------------------- .nv.constant0.triton_poi_fused_threshold_backward_26 --------------------------
	.section	.nv.constant0.triton_poi_fused_threshold_backward_26,"a",@progbits
	.sectionflags	@""
	.align	4
.nv.constant0.triton_poi_fused_threshold_backward_26:
	.zero		552
